//
// Generated by NVIDIA NVVM Compiler
//
// Compiler Build ID: CL-36424714
// Cuda compilation tools, release 13.0, V13.0.88
// Based on NVVM 20.0.0
//

.version 9.0
.target sm_100
.address_size 64

	// .globl	_Z6kernelPi

.visible .entry _Z6kernelPi(
	.param .u64 .ptr .align 1 _Z6kernelPi_param_0
)
{
	.reg .b32 	%r<2>;
	.reg .b64 	%rd<5>;

	ld.param.u64 	%rd1, [_Z6kernelPi_param_0];
	cvta.to.global.u64 	%rd2, %rd1;
	mov.u32 	%r1, %nctaid.x;
	mul.wide.u32 	%rd3, %r1, 4;
	add.s64 	%rd4, %rd2, %rd3;
	st.global.u32 	[%rd4], %r1;
	ret;

}


// ===== COMPILED SASS (sm_100) =====

	.target	sm_100

	.elftype	@"ET_EXEC"


//--------------------- .note.nv.tkinfo           --------------------------
	.section	.note.nv.tkinfo,"",@"SHT_NOTE"
	.sectionflags	@"SHF_NOTE_NV_TKINFO"
	.tkinfo
        /*0018*/ 	.word	0x00000002
        /*0030*/ 	.string	""
        /*0030*/ 	.string	"ptxas"
        /*0030*/ 	.string	"Cuda compilation tools, release 13.0, V13.0.88"
        /*0030*/ 	.string	"Build cuda_13.0.r13.0/compiler.36424714_0"
        /*0030*/ 	.string	"-arch sm_100 -m 64 "



//--------------------- .note.nv.cuinfo           --------------------------
	.section	.note.nv.cuinfo,"",@"SHT_NOTE"
	.sectionflags	@"SHF_NOTE_NV_CUINFO"
        /*0018*/ 	.short	0x0002
        /*001a*/ 	.short	0x0064
        /*001c*/ 	.short	0x0082
	.zero		2


//--------------------- .nv.info                  --------------------------
	.section	.nv.info,"",@"SHT_CUDA_INFO"
	.align	4


	//----- nvinfo : EIATTR_REGCOUNT
	.align		4
        /*0000*/ 	.byte	0x04, 0x2f
        /*0002*/ 	.short	(.L_1 - .L_0)
	.align		4
.L_0:
        /*0004*/ 	.word	index@(_Z6kernelPi)
        /*0008*/ 	.word	0x00000008


	//----- nvinfo : EIATTR_FRAME_SIZE
	.align		4
.L_1:
        /*000c*/ 	.byte	0x04, 0x11
        /*000e*/ 	.short	(.L_3 - .L_2)
	.align		4
.L_2:
        /*0010*/ 	.word	index@(_Z6kernelPi)
        /*0014*/ 	.word	0x00000000


	//----- nvinfo : EIATTR_MIN_STACK_SIZE
	.align		4
.L_3:
        /*0018*/ 	.byte	0x04, 0x12
        /*001a*/ 	.short	(.L_5 - .L_4)
	.align		4
.L_4:
        /*001c*/ 	.word	index@(_Z6kernelPi)
        /*0020*/ 	.word	0x00000000
.L_5:


//--------------------- .nv.compat                --------------------------
	.section	.nv.compat,"",@"SHT_CUDA_COMPAT_INFO"
	.align	4
        /*0000*/ 	.byte	0x02, 0x09, 0x00, 0x00, 0x02, 0x02, 0x01, 0x00, 0x02, 0x05, 0x05, 0x00, 0x03, 0x07, 0x01, 0x01
        /*0010*/ 	.byte	0x02, 0x03, 0x00, 0x00, 0x02, 0x06, 0x01, 0x00, 0x04, 0x0b, 0x08, 0x00, 0x09, 0x00, 0x00, 0x00
        /*0020*/ 	.byte	0x00, 0x00, 0x00, 0x00


//--------------------- .nv.info._Z6kernelPi      --------------------------
	.section	.nv.info._Z6kernelPi,"",@"SHT_CUDA_INFO"
	.sectionflags	@""
	.align	4


	//----- nvinfo : EIATTR_CUDA_API_VERSION
	.align		4
        /*0000*/ 	.byte	0x04, 0x37
        /*0002*/ 	.short	(.L_7 - .L_6)
.L_6:
        /*0004*/ 	.word	0x00000082


	//----- nvinfo : EIATTR_KPARAM_INFO
	.align		4
.L_7:
        /*0008*/ 	.byte	0x04, 0x17
        /*000a*/ 	.short	(.L_9 - .L_8)
.L_8:
        /*000c*/ 	.word	0x00000000
        /*0010*/ 	.short	0x0000
        /*0012*/ 	.short	0x0000
        /*0014*/ 	.byte	0x00, 0xf5, 0x21, 0x00


	//----- nvinfo : EIATTR_SPARSE_MMA_MASK
	.align		4
.L_9:
        /*0018*/ 	.byte	0x03, 0x50
        /*001a*/ 	.short	0x0000


	//----- nvinfo : EIATTR_MAXREG_COUNT
	.align		4
        /*001c*/ 	.byte	0x03, 0x1b
        /*001e*/ 	.short	0x00ff


	//----- nvinfo : EIATTR_MERCURY_ISA_VERSION
	.align		4
        /*0020*/ 	.byte	0x03, 0x5f
        /*0022*/ 	.short	0x0101


	//----- nvinfo : EIATTR_VRC_CTA_INIT_COUNT
	.align		4
        /*0024*/ 	.byte	0x02, 0x4a
	.zero		1
	.zero		1


	//----- nvinfo : EIATTR_EXIT_INSTR_OFFSETS
	.align		4
        /*0028*/ 	.byte	0x04, 0x1c
        /*002a*/ 	.short	(.L_11 - .L_10)


	//   ....[0]....
.L_10:
        /*002c*/ 	.word	0x00000060


	//----- nvinfo : EIATTR_CBANK_PARAM_SIZE
	.align		4
.L_11:
        /*0030*/ 	.byte	0x03, 0x19
        /*0032*/ 	.short	0x0008


	//----- nvinfo : EIATTR_PARAM_CBANK
	.align		4
        /*0034*/ 	.byte	0x04, 0x0a
        /*0036*/ 	.short	(.L_13 - .L_12)
	.align		4
.L_12:
        /*0038*/ 	.word	index@(.nv.constant0._Z6kernelPi)
        /*003c*/ 	.short	0x0380
        /*003e*/ 	.short	0x0008


	//----- nvinfo : EIATTR_SW_WAR
	.align		4
.L_13:
        /*0040*/ 	.byte	0x04, 0x36
        /*0042*/ 	.short	(.L_15 - .L_14)
.L_14:
        /*0044*/ 	.word	0x00000008
.L_15:


//--------------------- .nv.callgraph             --------------------------
	.section	.nv.callgraph,"",@"SHT_CUDA_CALLGRAPH"
	.align	4
	.sectionentsize	8
	.align		4
        /*0000*/ 	.word	0x00000000
	.align		4
        /*0004*/ 	.word	0xffffffff
	.align		4
        /*0008*/ 	.word	0x00000000
	.align		4
        /*000c*/ 	.word	0xfffffffe
	.align		4
        /*0010*/ 	.word	0x00000000
	.align		4
        /*0014*/ 	.word	0xfffffffd
	.align		4
        /*0018*/ 	.word	0x00000000
	.align		4
        /*001c*/ 	.word	0xfffffffc


//--------------------- .text._Z6kernelPi         --------------------------
	.section	.text._Z6kernelPi,"ax",@progbits
	.align	128
        .global         _Z6kernelPi
        .type           _Z6kernelPi,@function
        .size           _Z6kernelPi,(.L_x_1 - _Z6kernelPi)
        .other          _Z6kernelPi,@"STO_CUDA_ENTRY STV_DEFAULT"
_Z6kernelPi:
.text._Z6kernelPi:
[----:B------:R-:W-:Y:S08]  /*0000*/  LDC R1, c[0x0][0x37c] ;  /* 0x0000df00ff017b82 */ /* 0x000ff00000000800 */
[----:B------:R-:W0:Y:S01]  /*0010*/  LDC R5, c[0x0][0x370] ;  /* 0x0000dc00ff057b82 */ /* 0x000e220000000800 */
[----:B------:R-:W1:Y:S07]  /*0020*/  LDCU.64 UR4, c[0x0][0x358] ;  /* 0x00006b00ff0477ac */ /* 0x000e6e0008000a00 */
[----:B------:R-:W0:Y:S02]  /*0030*/  LDC.64 R2, c[0x0][0x380] ;  /* 0x0000e000ff027b82 */ /* 0x000e240000000a00 */
[----:B0-----:R-:W-:-:S05]  /*0040*/  IMAD.WIDE.U32 R2, R5, 0x4, R2 ;  /* 0x0000000405027825 */ /* 0x001fca00078e0002 */
[----:B-1----:R-:W-:Y:S01]  /*0050*/  STG.E desc[UR4][R2.64], R5 ;  /* 0x0000000502007986 */ /* 0x002fe2000c101904 */
[----:B------:R-:W-:Y:S05]  /*0060*/  EXIT ;  /* 0x000000000000794d */ /* 0x000fea0003800000 */
.L_x_0:
[----:B------:R-:W-:-:S00]  /*0070*/  BRA `(.L_x_0) ;  /* 0xfffffffc00fc7947 */ /* 0x000fc0000383ffff */
[----:B------:R-:W-:-:S00]  /*0080*/  NOP ;  /* 0x0000000000007918 */ /* 0x000fc00000000000 */
[----:B------:R-:W-:-:S00]  /*0090*/  NOP ;  /* 0x0000000000007918 */ /* 0x000fc00000000000 */
[----:B------:R-:W-:-:S00]  /*00a0*/  NOP ;  /* 0x0000000000007918 */ /* 0x000fc00000000000 */
[----:B------:R-:W-:-:S00]  /*00b0*/  NOP ;  /* 0x0000000000007918 */ /* 0x000fc00000000000 */
[----:B------:R-:W-:-:S00]  /*00c0*/  NOP ;  /* 0x0000000000007918 */ /* 0x000fc00000000000 */
[----:B------:R-:W-:-:S00]  /*00d0*/  NOP ;  /* 0x0000000000007918 */ /* 0x000fc00000000000 */
[----:B------:R-:W-:-:S00]  /*00e0*/  NOP ;  /* 0x0000000000007918 */ /* 0x000fc00000000000 */
[----:B------:R-:W-:-:S00]  /*00f0*/  NOP ;  /* 0x0000000000007918 */ /* 0x000fc00000000000 */
.L_x_1:


//--------------------- .nv.shared.reserved.0     --------------------------
	.section	.nv.shared.reserved.0,"aw",@nobits
	.weak		__nv_reservedSMEM_offset_0_alias
	.size		__nv_reservedSMEM_offset_0_alias, 0, 64
	.other		__nv_reservedSMEM_offset_0_alias,@"STO_CUDA_RESERVED_SHARED STV_DEFAULT"
__nv_reservedSMEM_offset_0_alias:
	.zero		0
	.zero		64


//--------------------- .nv.constant0._Z6kernelPi --------------------------
	.section	.nv.constant0._Z6kernelPi,"a",@progbits
	.sectionflags	@""
	.align	4
.nv.constant0._Z6kernelPi:
	.zero		904


//--------------------- SYMBOLS --------------------------

	.type		.nv.reservedSmem.offset0,@object
	.size		.nv.reservedSmem.offset0,0x4
